//
// Generated by NVIDIA NVVM Compiler
//
// Compiler Build ID: CL-36424714
// Cuda compilation tools, release 13.0, V13.0.88
// Based on NVVM 20.0.0
//

.version 9.0
.target sm_100
.address_size 64

	// .globl	irregular_transpose

.visible .entry irregular_transpose(
	.param .u64 .ptr .align 1 irregular_transpose_param_0,
	.param .u64 .ptr .align 1 irregular_transpose_param_1,
	.param .u64 .ptr .align 1 irregular_transpose_param_2,
	.param .u64 .ptr .align 1 irregular_transpose_param_3,
	.param .u64 irregular_transpose_param_4,
	.param .u64 irregular_transpose_param_5,
	.param .u64 .ptr .align 1 irregular_transpose_param_6
)
{
	.reg .pred 	%p<4>;
	.reg .b32 	%r<14>;
	.reg .b32 	%f<3>;
	.reg .b64 	%rd<64>;

	ld.param.u64 	%rd18, [irregular_transpose_param_0];
	ld.param.u64 	%rd19, [irregular_transpose_param_1];
	ld.param.u64 	%rd20, [irregular_transpose_param_2];
	ld.param.u64 	%rd21, [irregular_transpose_param_3];
	ld.param.u64 	%rd24, [irregular_transpose_param_4];
	ld.param.u64 	%rd22, [irregular_transpose_param_5];
	ld.param.u64 	%rd23, [irregular_transpose_param_6];
	mov.u32 	%r1, %ntid.x;
	mov.u32 	%r2, %ctaid.x;
	mul.wide.u32 	%rd25, %r1, %r2;
	mov.u32 	%r3, %tid.x;
	cvt.u64.u32 	%rd26, %r3;
	add.s64 	%rd1, %rd25, %rd26;
	mul.lo.s64 	%rd27, %rd22, %rd24;
	setp.ge.u64 	%p1, %rd1, %rd27;
	@%p1 bra 	$L__BB0_8;
	or.b64  	%rd28, %rd1, %rd22;
	and.b64  	%rd29, %rd28, -4294967296;
	setp.ne.s64 	%p2, %rd29, 0;
	@%p2 bra 	$L__BB0_3;
	cvt.u32.u64 	%r4, %rd22;
	cvt.u32.u64 	%r5, %rd1;
	div.u32 	%r6, %r5, %r4;
	mul.lo.s32 	%r7, %r6, %r4;
	sub.s32 	%r8, %r5, %r7;
	cvt.u64.u32 	%rd60, %r6;
	cvt.u64.u32 	%rd61, %r8;
	bra.uni 	$L__BB0_4;
$L__BB0_3:
	div.u64 	%rd60, %rd1, %rd22;
	mul.lo.s64 	%rd30, %rd60, %rd22;
	sub.s64 	%rd61, %rd1, %rd30;
$L__BB0_4:
	cvta.to.global.u64 	%rd31, %rd19;
	shl.b64 	%rd32, %rd60, 3;
	add.s64 	%rd33, %rd31, %rd32;
	ld.global.u64 	%rd34, [%rd33];
	cvta.to.global.u64 	%rd35, %rd20;
	add.s64 	%rd36, %rd35, %rd32;
	ld.global.u64 	%rd8, [%rd36];
	cvta.to.global.u64 	%rd37, %rd21;
	add.s64 	%rd38, %rd37, %rd32;
	ld.global.u64 	%rd9, [%rd38];
	sub.s64 	%rd10, %rd34, %rd8;
	and.b64  	%rd11, %rd9, 4294967295;
	and.b64  	%rd39, %rd10, -4294967296;
	setp.ne.s64 	%p3, %rd39, 0;
	@%p3 bra 	$L__BB0_6;
	cvt.u32.u64 	%r9, %rd11;
	cvt.u32.u64 	%r10, %rd10;
	div.u32 	%r11, %r10, %r9;
	mul.lo.s32 	%r12, %r11, %r9;
	sub.s32 	%r13, %r10, %r12;
	cvt.u64.u32 	%rd62, %r11;
	cvt.u64.u32 	%rd63, %r13;
	bra.uni 	$L__BB0_7;
$L__BB0_6:
	div.u64 	%rd62, %rd10, %rd11;
	mul.lo.s64 	%rd40, %rd62, %rd11;
	sub.s64 	%rd63, %rd10, %rd40;
$L__BB0_7:
	and.b64  	%rd41, %rd61, 4294967295;
	mad.lo.s64 	%rd42, %rd8, %rd22, %rd41;
	cvta.to.global.u64 	%rd43, %rd18;
	shl.b64 	%rd44, %rd42, 2;
	add.s64 	%rd45, %rd43, %rd44;
	cvta.to.global.u64 	%rd46, %rd23;
	add.s64 	%rd47, %rd46, %rd44;
	mad.lo.s64 	%rd48, %rd62, %rd9, %rd63;
	mul.lo.s64 	%rd49, %rd48, %rd22;
	mad.lo.s64 	%rd50, %rd63, %rd9, %rd62;
	mul.lo.s64 	%rd51, %rd50, %rd22;
	shl.b64 	%rd52, %rd51, 2;
	and.b64  	%rd53, %rd52, 17179869180;
	add.s64 	%rd54, %rd45, %rd53;
	ld.global.f32 	%f1, [%rd54];
	shl.b64 	%rd55, %rd49, 2;
	and.b64  	%rd56, %rd55, 17179869180;
	add.s64 	%rd57, %rd45, %rd56;
	ld.global.f32 	%f2, [%rd57];
	add.s64 	%rd58, %rd47, %rd53;
	st.global.f32 	[%rd58], %f2;
	add.s64 	%rd59, %rd47, %rd56;
	st.global.f32 	[%rd59], %f1;
$L__BB0_8:
	ret;

}


// ===== COMPILED SASS (sm_100) =====

	.target	sm_100

	.elftype	@"ET_EXEC"


//--------------------- .note.nv.tkinfo           --------------------------
	.section	.note.nv.tkinfo,"",@"SHT_NOTE"
	.sectionflags	@"SHF_NOTE_NV_TKINFO"
	.tkinfo
        /*0018*/ 	.word	0x00000002
        /*0030*/ 	.string	""
        /*0030*/ 	.string	"ptxas"
        /*0030*/ 	.string	"Cuda compilation tools, release 13.0, V13.0.88"
        /*0030*/ 	.string	"Build cuda_13.0.r13.0/compiler.36424714_0"
        /*0030*/ 	.string	"-arch sm_100 -m 64 "



//--------------------- .note.nv.cuinfo           --------------------------
	.section	.note.nv.cuinfo,"",@"SHT_NOTE"
	.sectionflags	@"SHF_NOTE_NV_CUINFO"
        /*0018*/ 	.short	0x0002
        /*001a*/ 	.short	0x0064
        /*001c*/ 	.short	0x0082
	.zero		2


//--------------------- .nv.info                  --------------------------
	.section	.nv.info,"",@"SHT_CUDA_INFO"
	.align	4


	//----- nvinfo : EIATTR_REGCOUNT
	.align		4
        /*0000*/ 	.byte	0x04, 0x2f
        /*0002*/ 	.short	(.L_1 - .L_0)
	.align		4
.L_0:
        /*0004*/ 	.word	index@(irregular_transpose)
        /*0008*/ 	.word	0x0000001a


	//----- nvinfo : EIATTR_FRAME_SIZE
	.align		4
.L_1:
        /*000c*/ 	.byte	0x04, 0x11
        /*000e*/ 	.short	(.L_3 - .L_2)
	.align		4
.L_2:
        /*0010*/ 	.word	index@($__internal_0_$__cuda_sm20_div_u64)
        /*0014*/ 	.word	0x00000000


	//----- nvinfo : EIATTR_FRAME_SIZE
	.align		4
.L_3:
        /*0018*/ 	.byte	0x04, 0x11
        /*001a*/ 	.short	(.L_5 - .L_4)
	.align		4
.L_4:
        /*001c*/ 	.word	index@(irregular_transpose)
        /*0020*/ 	.word	0x00000000


	//----- nvinfo : EIATTR_MIN_STACK_SIZE
	.align		4
.L_5:
        /*0024*/ 	.byte	0x04, 0x12
        /*0026*/ 	.short	(.L_7 - .L_6)
	.align		4
.L_6:
        /*0028*/ 	.word	index@(irregular_transpose)
        /*002c*/ 	.word	0x00000000
.L_7:


//--------------------- .nv.compat                --------------------------
	.section	.nv.compat,"",@"SHT_CUDA_COMPAT_INFO"
	.align	4
        /*0000*/ 	.byte	0x02, 0x09, 0x00, 0x00, 0x02, 0x02, 0x01, 0x00, 0x02, 0x05, 0x05, 0x00, 0x03, 0x07, 0x01, 0x01
        /*0010*/ 	.byte	0x02, 0x03, 0x00, 0x00, 0x02, 0x06, 0x01, 0x00, 0x04, 0x0b, 0x08, 0x00, 0x09, 0x00, 0x00, 0x00
        /*0020*/ 	.byte	0x00, 0x00, 0x00, 0x00


//--------------------- .nv.info.irregular_transpose --------------------------
	.section	.nv.info.irregular_transpose,"",@"SHT_CUDA_INFO"
	.sectionflags	@""
	.align	4


	//----- nvinfo : EIATTR_CUDA_API_VERSION
	.align		4
        /*0000*/ 	.byte	0x04, 0x37
        /*0002*/ 	.short	(.L_9 - .L_8)
.L_8:
        /*0004*/ 	.word	0x00000082


	//----- nvinfo : EIATTR_KPARAM_INFO
	.align		4
.L_9:
        /*0008*/ 	.byte	0x04, 0x17
        /*000a*/ 	.short	(.L_11 - .L_10)
.L_10:
        /*000c*/ 	.word	0x00000000
        /*0010*/ 	.short	0x0006
        /*0012*/ 	.short	0x0030
        /*0014*/ 	.byte	0x00, 0xf5, 0x21, 0x00


	//----- nvinfo : EIATTR_KPARAM_INFO
	.align		4
.L_11:
        /*0018*/ 	.byte	0x04, 0x17
        /*001a*/ 	.short	(.L_13 - .L_12)
.L_12:
        /*001c*/ 	.word	0x00000000
        /*0020*/ 	.short	0x0005
        /*0022*/ 	.short	0x0028
        /*0024*/ 	.byte	0x00, 0xf0, 0x21, 0x00


	//----- nvinfo : EIATTR_KPARAM_INFO
	.align		4
.L_13:
        /*0028*/ 	.byte	0x04, 0x17
        /*002a*/ 	.short	(.L_15 - .L_14)
.L_14:
        /*002c*/ 	.word	0x00000000
        /*0030*/ 	.short	0x0004
        /*0032*/ 	.short	0x0020
        /*0034*/ 	.byte	0x00, 0xf0, 0x21, 0x00


	//----- nvinfo : EIATTR_KPARAM_INFO
	.align		4
.L_15:
        /*0038*/ 	.byte	0x04, 0x17
        /*003a*/ 	.short	(.L_17 - .L_16)
.L_16:
        /*003c*/ 	.word	0x00000000
        /*0040*/ 	.short	0x0003
        /*0042*/ 	.short	0x0018
        /*0044*/ 	.byte	0x00, 0xf5, 0x21, 0x00


	//----- nvinfo : EIATTR_KPARAM_INFO
	.align		4
.L_17:
        /*0048*/ 	.byte	0x04, 0x17
        /*004a*/ 	.short	(.L_19 - .L_18)
.L_18:
        /*004c*/ 	.word	0x00000000
        /*0050*/ 	.short	0x0002
        /*0052*/ 	.short	0x0010
        /*0054*/ 	.byte	0x00, 0xf5, 0x21, 0x00


	//----- nvinfo : EIATTR_KPARAM_INFO
	.align		4
.L_19:
        /*0058*/ 	.byte	0x04, 0x17
        /*005a*/ 	.short	(.L_21 - .L_20)
.L_20:
        /*005c*/ 	.word	0x00000000
        /*0060*/ 	.short	0x0001
        /*0062*/ 	.short	0x0008
        /*0064*/ 	.byte	0x00, 0xf5, 0x21, 0x00


	//----- nvinfo : EIATTR_KPARAM_INFO
	.align		4
.L_21:
        /*0068*/ 	.byte	0x04, 0x17
        /*006a*/ 	.short	(.L_23 - .L_22)
.L_22:
        /*006c*/ 	.word	0x00000000
        /*0070*/ 	.short	0x0000
        /*0072*/ 	.short	0x0000
        /*0074*/ 	.byte	0x00, 0xf5, 0x21, 0x00


	//----- nvinfo : EIATTR_SPARSE_MMA_MASK
	.align		4
.L_23:
        /*0078*/ 	.byte	0x03, 0x50
        /*007a*/ 	.short	0x0000


	//----- nvinfo : EIATTR_MAXREG_COUNT
	.align		4
        /*007c*/ 	.byte	0x03, 0x1b
        /*007e*/ 	.short	0x00ff


	//----- nvinfo : EIATTR_MERCURY_ISA_VERSION
	.align		4
        /*0080*/ 	.byte	0x03, 0x5f
        /*0082*/ 	.short	0x0101


	//----- nvinfo : EIATTR_VRC_CTA_INIT_COUNT
	.align		4
        /*0084*/ 	.byte	0x02, 0x4a
	.zero		1
	.zero		1


	//----- nvinfo : EIATTR_EXIT_INSTR_OFFSETS
	.align		4
        /*0088*/ 	.byte	0x04, 0x1c
        /*008a*/ 	.short	(.L_25 - .L_24)


	//   ....[0]....
.L_24:
        /*008c*/ 	.word	0x000000d0


	//   ....[1]....
        /*0090*/ 	.word	0x00000a10


	//----- nvinfo : EIATTR_CRS_STACK_SIZE
	.align		4
.L_25:
        /*0094*/ 	.byte	0x04, 0x1e
        /*0096*/ 	.short	(.L_27 - .L_26)
.L_26:
        /*0098*/ 	.word	0x00000000


	//----- nvinfo : EIATTR_CBANK_PARAM_SIZE
	.align		4
.L_27:
        /*009c*/ 	.byte	0x03, 0x19
        /*009e*/ 	.short	0x0038


	//----- nvinfo : EIATTR_PARAM_CBANK
	.align		4
        /*00a0*/ 	.byte	0x04, 0x0a
        /*00a2*/ 	.short	(.L_29 - .L_28)
	.align		4
.L_28:
        /*00a4*/ 	.word	index@(.nv.constant0.irregular_transpose)
        /*00a8*/ 	.short	0x0380
        /*00aa*/ 	.short	0x0038


	//----- nvinfo : EIATTR_SW_WAR
	.align		4
.L_29:
        /*00ac*/ 	.byte	0x04, 0x36
        /*00ae*/ 	.short	(.L_31 - .L_30)
.L_30:
        /*00b0*/ 	.word	0x00000008
.L_31:


//--------------------- .nv.callgraph             --------------------------
	.section	.nv.callgraph,"",@"SHT_CUDA_CALLGRAPH"
	.align	4
	.sectionentsize	8
	.align		4
        /*0000*/ 	.word	0x00000000
	.align		4
        /*0004*/ 	.word	0xffffffff
	.align		4
        /*0008*/ 	.word	0x00000000
	.align		4
        /*000c*/ 	.word	0xfffffffe
	.align		4
        /*0010*/ 	.word	0x00000000
	.align		4
        /*0014*/ 	.word	0xfffffffd
	.align		4
        /*0018*/ 	.word	0x00000000
	.align		4
        /*001c*/ 	.word	0xfffffffc


//--------------------- .text.irregular_transpose --------------------------
	.section	.text.irregular_transpose,"ax",@progbits
	.align	128
        .global         irregular_transpose
        .type           irregular_transpose,@function
        .size           irregular_transpose,(.L_x_7 - irregular_transpose)
        .other          irregular_transpose,@"STO_CUDA_ENTRY STV_DEFAULT"
irregular_transpose:
.text.irregular_transpose:
[----:B------:R-:W-:Y:S01]  /*0000*/  LDC R1, c[0x0][0x37c] ;  /* 0x0000df00ff017b82 */ /* 0x000fe20000000800 */
[----:B------:R-:W0:Y:S01]  /*0010*/  S2R R5, SR_CTAID.X ;  /* 0x0000000000057919 */ /* 0x000e220000002500 */
[----:B------:R-:W1:Y:S01]  /*0020*/  LDCU.128 UR8, c[0x0][0x3a0] ;  /* 0x00007400ff0877ac */ /* 0x000e620008000c00 */
[----:B------:R-:W-:Y:S01]  /*0030*/  IMAD.MOV.U32 R3, RZ, RZ, RZ ;  /* 0x000000ffff037224 */ /* 0x000fe200078e00ff */
[----:B------:R-:W0:Y:S01]  /*0040*/  S2R R2, SR_TID.X ;  /* 0x0000000000027919 */ /* 0x000e220000002100 */
[----:B------:R-:W0:Y:S01]  /*0050*/  LDCU UR7, c[0x0][0x360] ;  /* 0x00006c00ff0777ac */ /* 0x000e220008000800 */
[----:B-1----:R-:W-:Y:S02]  /*0060*/  UIMAD UR6, UR11, UR8, URZ ;  /* 0x000000080b0672a4 */ /* 0x002fe4000f8e02ff */
[----:B------:R-:W-:Y:S02]  /*0070*/  UIMAD.WIDE.U32 UR4, UR10, UR8, URZ ;  /* 0x000000080a0472a5 */ /* 0x000fe4000f8e00ff */
[----:B------:R-:W-:-:S04]  /*0080*/  UIMAD UR6, UR10, UR9, UR6 ;  /* 0x000000090a0672a4 */ /* 0x000fc8000f8e0206 */
[----:B------:R-:W-:Y:S01]  /*0090*/  UIADD3 UR5, UPT, UPT, UR5, UR6, URZ ;  /* 0x0000000605057290 */ /* 0x000fe2000fffe0ff */
[----:B0-----:R-:W-:-:S03]  /*00a0*/  IMAD.WIDE.U32 R2, R5, UR7, R2 ;  /* 0x0000000705027c25 */ /* 0x001fc6000f8e0002 */
[----:B------:R-:W-:-:S04]  /*00b0*/  ISETP.GE.U32.AND P0, PT, R2, UR4, PT ;  /* 0x0000000402007c0c */ /* 0x000fc8000bf06070 */
[----:B------:R-:W-:-:S13]  /*00c0*/  ISETP.GE.U32.AND.EX P0, PT, R3, UR5, PT, P0 ;  /* 0x0000000503007c0c */ /* 0x000fda000bf06100 */
[----:B------:R-:W-:Y:S05]  /*00d0*/  @P0 EXIT ;  /* 0x000000000000094d */ /* 0x000fea0003800000 */
[----:B------:R-:W-:Y:S01]  /*00e0*/  LOP3.LUT R0, R3, UR11, RZ, 0xfc, !PT ;  /* 0x0000000b03007c12 */ /* 0x000fe2000f8efcff */
[----:B------:R-:W0:Y:S01]  /*00f0*/  LDCU.64 UR4, c[0x0][0x358] ;  /* 0x00006b00ff0477ac */ /* 0x000e220008000a00 */
[----:B------:R-:W-:Y:S02]  /*0100*/  BSSY.RECONVERGENT B0, `(.L_x_0) ;  /* 0x0000026000007945 */ /* 0x000fe40003800200 */
[----:B------:R-:W-:-:S13]  /*0110*/  ISETP.NE.U32.AND P0, PT, R0, RZ, PT ;  /* 0x000000ff0000720c */ /* 0x000fda0003f05070 */
[----:B------:R-:W-:Y:S05]  /*0120*/  @P0 BRA `(.L_x_1) ;  /* 0x00000000005c0947 */ /* 0x000fea0003800000 */
[----:B------:R-:W1:Y:S01]  /*0130*/  I2F.U32.RP R0, UR10 ;  /* 0x0000000a00007d06 */ /* 0x000e620008209000 */
[----:B------:R-:W-:-:S07]  /*0140*/  ISETP.NE.U32.AND P2, PT, RZ, UR10, PT ;  /* 0x0000000aff007c0c */ /* 0x000fce000bf45070 */
[----:B-1----:R-:W1:Y:S02]  /*0150*/  MUFU.RCP R0, R0 ;  /* 0x0000000000007308 */ /* 0x002e640000001000 */
[----:B-1----:R-:W-:-:S06]  /*0160*/  VIADD R4, R0, 0xffffffe ;  /* 0x0ffffffe00047836 */ /* 0x002fcc0000000000 */
[----:B------:R1:W2:Y:S02]  /*0170*/  F2I.FTZ.U32.TRUNC.NTZ R5, R4 ;  /* 0x0000000400057305 */ /* 0x0002a4000021f000 */
[----:B-1----:R-:W-:Y:S01]  /*0180*/  IMAD.MOV.U32 R4, RZ, RZ, RZ ;  /* 0x000000ffff047224 */ /* 0x002fe200078e00ff */
[----:B--2---:R-:W-:-:S05]  /*0190*/  IADD3 R3, PT, PT, RZ, -R5, RZ ;  /* 0x80000005ff037210 */ /* 0x004fca0007ffe0ff */
[----:B------:R-:W-:-:S04]  /*01a0*/  IMAD R3, R3, UR10, RZ ;  /* 0x0000000a03037c24 */ /* 0x000fc8000f8e02ff */
[----:B------:R-:W-:-:S06]  /*01b0*/  IMAD.HI.U32 R5, R5, R3, R4 ;  /* 0x0000000305057227 */ /* 0x000fcc00078e0004 */
[----:B------:R-:W-:-:S04]  /*01c0*/  IMAD.HI.U32 R5, R5, R2, RZ ;  /* 0x0000000205057227 */ /* 0x000fc800078e00ff */
[----:B------:R-:W-:-:S04]  /*01d0*/  IMAD.MOV R3, RZ, RZ, -R5 ;  /* 0x000000ffff037224 */ /* 0x000fc800078e0a05 */
[----:B------:R-:W-:-:S05]  /*01e0*/  IMAD R3, R3, UR10, R2 ;  /* 0x0000000a03037c24 */ /* 0x000fca000f8e0202 */
[----:B------:R-:W-:-:S13]  /*01f0*/  ISETP.GE.U32.AND P0, PT, R3, UR10, PT ;  /* 0x0000000a03007c0c */ /* 0x000fda000bf06070 */
[----:B------:R-:W-:Y:S01]  /*0200*/  @P0 IADD3 R3, PT, PT, R3, -UR10, RZ ;  /* 0x8000000a03030c10 */ /* 0x000fe2000fffe0ff */
[----:B------:R-:W-:-:S03]  /*0210*/  @P0 VIADD R5, R5, 0x1 ;  /* 0x0000000105050836 */ /* 0x000fc60000000000 */
[----:B------:R-:W-:-:S13]  /*0220*/  ISETP.GE.U32.AND P1, PT, R3, UR10, PT ;  /* 0x0000000a03007c0c */ /* 0x000fda000bf26070 */
[----:B------:R-:W-:Y:S01]  /*0230*/  @P1 VIADD R5, R5, 0x1 ;  /* 0x0000000105051836 */ /* 0x000fe20000000000 */
[----:B------:R-:W-:-:S04]  /*0240*/  @!P2 LOP3.LUT R5, RZ, UR10, RZ, 0x33, !PT ;  /* 0x0000000aff05ac12 */ /* 0x000fc8000f8e33ff */
[----:B------:R-:W-:-:S05]  /*0250*/  IADD3 R3, PT, PT, -R5, RZ, RZ ;  /* 0x000000ff05037210 */ /* 0x000fca0007ffe1ff */
[----:B------:R-:W-:Y:S02]  /*0260*/  IMAD R0, R3, UR10, R2 ;  /* 0x0000000a03007c24 */ /* 0x000fe4000f8e0202 */
[----:B------:R-:W-:Y:S02]  /*0270*/  IMAD.MOV.U32 R2, RZ, RZ, R5 ;  /* 0x000000ffff027224 */ /* 0x000fe400078e0005 */
[----:B------:R-:W-:Y:S01]  /*0280*/  IMAD.MOV.U32 R3, RZ, RZ, RZ ;  /* 0x000000ffff037224 */ /* 0x000fe200078e00ff */
[----:B------:R-:W-:Y:S06]  /*0290*/  BRA `(.L_x_2) ;  /* 0x0000000000307947 */ /* 0x000fec0003800000 */
.L_x_1:
[----:B------:R-:W1:Y:S01]  /*02a0*/  LDCU.64 UR6, c[0x0][0x3a8] ;  /* 0x00007500ff0677ac */ /* 0x000e620008000a00 */
[----:B------:R-:W-:Y:S02]  /*02b0*/  MOV R14, R2 ;  /* 0x00000002000e7202 */ /* 0x000fe40000000f00 */
[----:B------:R-:W-:Y:S02]  /*02c0*/  MOV R13, R3 ;  /* 0x00000003000d7202 */ /* 0x000fe40000000f00 */
[----:B------:R-:W-:Y:S01]  /*02d0*/  MOV R10, 0x310 ;  /* 0x00000310000a7802 */ /* 0x000fe20000000f00 */
[----:B-1----:R-:W-:Y:S02]  /*02e0*/  IMAD.U32 R12, RZ, RZ, UR6 ;  /* 0x00000006ff0c7e24 */ /* 0x002fe4000f8e00ff */
[----:B------:R-:W-:-:S07]  /*02f0*/  IMAD.U32 R11, RZ, RZ, UR7 ;  /* 0x00000007ff0b7e24 */ /* 0x000fce000f8e00ff */
[----:B0-----:R-:W-:Y:S05]  /*0300*/  CALL.REL.NOINC `($__internal_0_$__cuda_sm20_div_u64) ;  /* 0x0000000400c47944 */ /* 0x001fea0003c00000 */
[----:B------:R-:W0:Y:S01]  /*0310*/  LDCU UR6, c[0x0][0x3a8] ;  /* 0x00007500ff0677ac */ /* 0x000e220008000800 */
[----:B------:R-:W-:-:S04]  /*0320*/  IMAD.MOV R3, RZ, RZ, -R8 ;  /* 0x000000ffff037224 */ /* 0x000fc800078e0a08 */
[----:B0-----:R-:W-:Y:S01]  /*0330*/  IMAD R0, R3, UR6, R2 ;  /* 0x0000000603007c24 */ /* 0x001fe2000f8e0202 */
[----:B------:R-:W-:Y:S01]  /*0340*/  MOV R3, R9 ;  /* 0x0000000900037202 */ /* 0x000fe20000000f00 */
[----:B------:R-:W-:-:S07]  /*0350*/  IMAD.MOV.U32 R2, RZ, RZ, R8 ;  /* 0x000000ffff027224 */ /* 0x000fce00078e0008 */
.L_x_2:
[----:B0-----:R-:W-:Y:S05]  /*0360*/  BSYNC.RECONVERGENT B0 ;  /* 0x0000000000007941 */ /* 0x001fea0003800200 */
.L_x_0:
[----:B------:R-:W0:Y:S01]  /*0370*/  LDCU.128 UR8, c[0x0][0x390] ;  /* 0x00007200ff0877ac */ /* 0x000e220008000c00 */
[C---:B------:R-:W-:Y:S01]  /*0380*/  IMAD.SHL.U32 R4, R2.reuse, 0x8, RZ ;  /* 0x0000000802047824 */ /* 0x040fe200078e00ff */
[----:B------:R-:W-:Y:S01]  /*0390*/  SHF.L.U64.HI R5, R2, 0x3, R3 ;  /* 0x0000000302057819 */ /* 0x000fe20000010203 */
[----:B------:R-:W1:Y:S03]  /*03a0*/  LDCU.64 UR6, c[0x0][0x388] ;  /* 0x00007100ff0677ac */ /* 0x000e660008000a00 */
[C---:B0-----:R-:W-:Y:S02]  /*03b0*/  IADD3 R2, P1, PT, R4.reuse, UR8, RZ ;  /* 0x0000000804027c10 */ /* 0x041fe4000ff3e0ff */
[----:B-1----:R-:W-:Y:S02]  /*03c0*/  IADD3 R8, P0, PT, R4, UR6, RZ ;  /* 0x0000000604087c10 */ /* 0x002fe4000ff1e0ff */
[----:B------:R-:W-:-:S02]  /*03d0*/  IADD3.X R3, PT, PT, R5, UR9, RZ, P1, !PT ;  /* 0x0000000905037c10 */ /* 0x000fc40008ffe4ff */
[----:B------:R-:W-:-:S04]  /*03e0*/  IADD3.X R9, PT, PT, R5, UR7, RZ, P0, !PT ;  /* 0x0000000705097c10 */ /* 0x000fc800087fe4ff */
[----:B------:R-:W2:Y:S04]  /*03f0*/  LDG.E.64 R2, desc[UR4][R2.64] ;  /* 0x0000000402027981 */ /* 0x000ea8000c1e1b00 */
[----:B------:R-:W2:Y:S01]  /*0400*/  LDG.E.64 R6, desc[UR4][R8.64] ;  /* 0x0000000408067981 */ /* 0x000ea2000c1e1b00 */
[----:B------:R-:W-:-:S04]  /*0410*/  IADD3 R4, P0, PT, R4, UR10, RZ ;  /* 0x0000000a04047c10 */ /* 0x000fc8000ff1e0ff */
[----:B------:R-:W-:-:S06]  /*0420*/  IADD3.X R5, PT, PT, R5, UR11, RZ, P0, !PT ;  /* 0x0000000b05057c10 */ /* 0x000fcc00087fe4ff */
[----:B------:R-:W5:Y:S01]  /*0430*/  LDG.E.64 R4, desc[UR4][R4.64] ;  /* 0x0000000404047981 */ /* 0x000f62000c1e1b00 */
[----:B------:R-:W-:Y:S01]  /*0440*/  BSSY.RECONVERGENT B0, `(.L_x_3) ;  /* 0x0000028000007945 */ /* 0x000fe20003800200 */
[----:B--2---:R-:W-:-:S05]  /*0450*/  IADD3 R6, P0, PT, R6, -R2, RZ ;  /* 0x8000000206067210 */ /* 0x004fca0007f1e0ff */
[----:B------:R-:W-:-:S05]  /*0460*/  IMAD.X R7, R7, 0x1, ~R3, P0 ;  /* 0x0000000107077824 */ /* 0x000fca00000e0e03 */
[----:B------:R-:W-:-:S13]  /*0470*/  ISETP.NE.U32.AND P0, PT, R7, RZ, PT ;  /* 0x000000ff0700720c */ /* 0x000fda0003f05070 */
[----:B------:R-:W-:Y:S05]  /*0480*/  @P0 BRA `(.L_x_4) ;  /* 0x00000000005c0947 */ /* 0x000fea0003800000 */
[----:B-----5:R-:W0:Y:S01]  /*0490*/  I2F.U32.RP R7, R4 ;  /* 0x0000000400077306 */ /* 0x020e220000209000 */
[----:B------:R-:W-:Y:S01]  /*04a0*/  IMAD.MOV R11, RZ, RZ, -R4 ;  /* 0x000000ffff0b7224 */ /* 0x000fe200078e0a04 */
[----:B------:R-:W-:-:S06]  /*04b0*/  ISETP.NE.U32.AND P2, PT, R4, RZ, PT ;  /* 0x000000ff0400720c */ /* 0x000fcc0003f45070 */
[----:B0-----:R-:W0:Y:S02]  /*04c0*/  MUFU.RCP R7, R7 ;  /* 0x0000000700077308 */ /* 0x001e240000001000 */
[----:B0-----:R-:W-:Y:S01]  /*04d0*/  IADD3 R8, PT, PT, R7, 0xffffffe, RZ ;  /* 0x0ffffffe07087810 */ /* 0x001fe20007ffe0ff */
[----:B------:R-:W-:-:S05]  /*04e0*/  IMAD.MOV.U32 R7, RZ, RZ, RZ ;  /* 0x000000ffff077224 */ /* 0x000fca00078e00ff */
[----:B------:R0:W1:Y:S02]  /*04f0*/  F2I.FTZ.U32.TRUNC.NTZ R9, R8 ;  /* 0x0000000800097305 */ /* 0x000064000021f000 */
[----:B0-----:R-:W-:Y:S02]  /*0500*/  IMAD.MOV.U32 R8, RZ, RZ, RZ ;  /* 0x000000ffff087224 */ /* 0x001fe400078e00ff */
[----:B-1----:R-:W-:-:S04]  /*0510*/  IMAD R11, R11, R9, RZ ;  /* 0x000000090b0b7224 */ /* 0x002fc800078e02ff */
[----:B------:R-:W-:-:S06]  /*0520*/  IMAD.HI.U32 R9, R9, R11, R8 ;  /* 0x0000000b09097227 */ /* 0x000fcc00078e0008 */
[----:B------:R-:W-:-:S05]  /*0530*/  IMAD.HI.U32 R8, R9, R6, RZ ;  /* 0x0000000609087227 */ /* 0x000fca00078e00ff */
[----:B------:R-:W-:-:S05]  /*0540*/  IADD3 R9, PT, PT, -R8, RZ, RZ ;  /* 0x000000ff08097210 */ /* 0x000fca0007ffe1ff */
[----:B------:R-:W-:-:S05]  /*0550*/  IMAD R9, R4, R9, R6 ;  /* 0x0000000904097224 */ /* 0x000fca00078e0206 */
[----:B------:R-:W-:-:S13]  /*0560*/  ISETP.GE.U32.AND P0, PT, R9, R4, PT ;  /* 0x000000040900720c */ /* 0x000fda0003f06070 */
[----:B------:R-:W-:Y:S01]  /*0570*/  @P0 IMAD.IADD R9, R9, 0x1, -R4 ;  /* 0x0000000109090824 */ /* 0x000fe200078e0a04 */
[----:B------:R-:W-:-:S04]  /*0580*/  @P0 IADD3 R8, PT, PT, R8, 0x1, RZ ;  /* 0x0000000108080810 */ /* 0x000fc80007ffe0ff */
[----:B------:R-:W-:Y:S01]  /*0590*/  ISETP.GE.U32.AND P1, PT, R9, R4, PT ;  /* 0x000000040900720c */ /* 0x000fe20003f26070 */
[----:B------:R-:W-:-:S12]  /*05a0*/  HFMA2 R9, -RZ, RZ, 0, 0 ;  /* 0x00000000ff097431 */ /* 0x000fd800000001ff */
[----:B------:R-:W-:Y:S01]  /*05b0*/  @P1 VIADD R8, R8, 0x1 ;  /* 0x0000000108081836 */ /* 0x000fe20000000000 */
[----:B------:R-:W-:-:S04]  /*05c0*/  @!P2 LOP3.LUT R8, RZ, R4, RZ, 0x33, !PT ;  /* 0x00000004ff08a212 */ /* 0x000fc800078e33ff */
[----:B------:R-:W-:-:S05]  /*05d0*/  IADD3 R11, PT, PT, -R8, RZ, RZ ;  /* 0x000000ff080b7210 */ /* 0x000fca0007ffe1ff */
[----:B------:R-:W-:Y:S01]  /*05e0*/  IMAD R11, R4, R11, R6 ;  /* 0x0000000b040b7224 */ /* 0x000fe200078e0206 */
[----:B------:R-:W-:Y:S06]  /*05f0*/  BRA `(.L_x_5) ;  /* 0x0000000000307947 */ /* 0x000fec0003800000 */
.L_x_4:
[----:B------:R-:W-:Y:S02]  /*0600*/  HFMA2 R11, -RZ, RZ, 0, 0 ;  /* 0x00000000ff0b7431 */ /* 0x000fe400000001ff */
[----:B------:R-:W-:Y:S01]  /*0610*/  IMAD.MOV.U32 R14, RZ, RZ, R6 ;  /* 0x000000ffff0e7224 */ /* 0x000fe200078e0006 */
[----:B------:R-:W-:Y:S01]  /*0620*/  MOV R13, R7 ;  /* 0x00000007000d7202 */ /* 0x000fe20000000f00 */
[----:B-----5:R-:W-:Y:S01]  /*0630*/  IMAD.MOV.U32 R12, RZ, RZ, R4 ;  /* 0x000000ffff0c7224 */ /* 0x020fe200078e0004 */
[----:B------:R-:W-:-:S07]  /*0640*/  MOV R10, 0x660 ;  /* 0x00000660000a7802 */ /* 0x000fce0000000f00 */
[----:B------:R-:W-:Y:S05]  /*0650*/  CALL.REL.NOINC `($__internal_0_$__cuda_sm20_div_u64) ;  /* 0x0000000000f07944 */ /* 0x000fea0003c00000 */
[----:B------:R-:W-:-:S05]  /*0660*/  IADD3 R11, P0, PT, RZ, -R8, RZ ;  /* 0x80000008ff0b7210 */ /* 0x000fca0007f1e0ff */
[----:B------:R-:W-:Y:S02]  /*0670*/  IMAD.X R13, RZ, RZ, ~R9, P0 ;  /* 0x000000ffff0d7224 */ /* 0x000fe400000e0e09 */
[----:B------:R-:W-:-:S04]  /*0680*/  IMAD.WIDE.U32 R6, R4, R11, R6 ;  /* 0x0000000b04067225 */ /* 0x000fc800078e0006 */
[----:B------:R-:W-:Y:S01]  /*0690*/  IMAD R13, R13, R4, RZ ;  /* 0x000000040d0d7224 */ /* 0x000fe200078e02ff */
[----:B------:R-:W-:-:S03]  /*06a0*/  MOV R11, R6 ;  /* 0x00000006000b7202 */ /* 0x000fc60000000f00 */
[----:B------:R-:W-:-:S07]  /*06b0*/  IMAD.IADD R7, R7, 0x1, R13 ;  /* 0x0000000107077824 */ /* 0x000fce00078e020d */
.L_x_5:
[----:B------:R-:W-:Y:S05]  /*06c0*/  BSYNC.RECONVERGENT B0 ;  /* 0x0000000000007941 */ /* 0x000fea0003800200 */
.L_x_3:
[----:B------:R-:W0:Y:S01]  /*06d0*/  LDCU.64 UR8, c[0x0][0x3a8] ;  /* 0x00007500ff0877ac */ /* 0x000e220008000a00 */
[----:B------:R-:W-:Y:S01]  /*06e0*/  MOV R6, R11 ;  /* 0x0000000b00067202 */ /* 0x000fe20000000f00 */
[-C--:B------:R-:W-:Y:S02]  /*06f0*/  IMAD R13, R9, R4.reuse, RZ ;  /* 0x00000004090d7224 */ /* 0x080fe400078e02ff */
[----:B------:R-:W-:Y:S01]  /*0700*/  IMAD R10, R7, R4, RZ ;  /* 0x00000004070a7224 */ /* 0x000fe200078e02ff */
[----:B------:R-:W1:Y:S01]  /*0710*/  LDCU.64 UR6, c[0x0][0x380] ;  /* 0x00007000ff0677ac */ /* 0x000e620008000a00 */
[----:B------:R-:W-:-:S04]  /*0720*/  IMAD.WIDE.U32 R6, R4, R8, R6 ;  /* 0x0000000804067225 */ /* 0x000fc800078e0006 */
[----:B------:R-:W-:Y:S02]  /*0730*/  IMAD R13, R5, R8, R13 ;  /* 0x00000008050d7224 */ /* 0x000fe400078e020d */
[----:B------:R-:W-:-:S04]  /*0740*/  IMAD.WIDE.U32 R8, R4, R11, R8 ;  /* 0x0000000b04087225 */ /* 0x000fc800078e0008 */
[----:B------:R-:W-:Y:S02]  /*0750*/  IMAD R11, R5, R11, R10 ;  /* 0x0000000b050b7224 */ /* 0x000fe400078e020a */
[----:B------:R-:W-:Y:S02]  /*0760*/  HFMA2 R5, -RZ, RZ, 0, 0 ;  /* 0x00000000ff057431 */ /* 0x000fe400000001ff */
[----:B------:R-:W-:Y:S02]  /*0770*/  IMAD.IADD R7, R7, 0x1, R13 ;  /* 0x0000000107077824 */ /* 0x000fe400078e020d */
[----:B------:R-:W-:Y:S01]  /*0780*/  IMAD.MOV.U32 R4, RZ, RZ, R0 ;  /* 0x000000ffff047224 */ /* 0x000fe200078e0000 */
[----:B------:R-:W-:Y:S01]  /*0790*/  IADD3 R0, PT, PT, R9, R11, RZ ;  /* 0x0000000b09007210 */ /* 0x000fe20007ffe0ff */
[----:B0-----:R-:W-:Y:S02]  /*07a0*/  IMAD R3, R3, UR8, RZ ;  /* 0x0000000803037c24 */ /* 0x001fe4000f8e02ff */
[----:B------:R-:W-:-:S02]  /*07b0*/  IMAD R7, R7, UR8, RZ ;  /* 0x0000000807077c24 */ /* 0x000fc4000f8e02ff */
[C---:B------:R-:W-:Y:S02]  /*07c0*/  IMAD R3, R2.reuse, UR9, R3 ;  /* 0x0000000902037c24 */ /* 0x040fe4000f8e0203 */
[----:B------:R-:W-:-:S04]  /*07d0*/  IMAD.WIDE.U32 R4, R2, UR8, R4 ;  /* 0x0000000802047c25 */ /* 0x000fc8000f8e0004 */
[----:B------:R-:W-:Y:S01]  /*07e0*/  IMAD R13, R6, UR9, R7 ;  /* 0x00000009060d7c24 */ /* 0x000fe2000f8e0207 */
[----:B------:R-:W-:Y:S01]  /*07f0*/  SHF.L.U32 R11, R4, 0x2, RZ ;  /* 0x00000002040b7819 */ /* 0x000fe200000006ff */
[----:B------:R-:W-:Y:S02]  /*0800*/  IMAD R9, R0, UR8, RZ ;  /* 0x0000000800097c24 */ /* 0x000fe4000f8e02ff */
[----:B------:R-:W-:-:S04]  /*0810*/  IMAD.WIDE.U32 R6, R6, UR8, RZ ;  /* 0x0000000806067c25 */ /* 0x000fc8000f8e00ff */
[----:B------:R-:W-:Y:S01]  /*0820*/  IMAD.IADD R5, R5, 0x1, R3 ;  /* 0x0000000105057824 */ /* 0x000fe200078e0203 */
[----:B------:R-:W-:Y:S01]  /*0830*/  SHF.L.U32 R0, R6, 0x2, RZ ;  /* 0x0000000206007819 */ /* 0x000fe200000006ff */
[----:B------:R-:W-:Y:S02]  /*0840*/  IMAD R15, R8, UR9, R9 ;  /* 0x00000009080f7c24 */ /* 0x000fe4000f8e0209 */
[----:B------:R-:W-:Y:S01]  /*0850*/  IMAD.IADD R3, R7, 0x1, R13 ;  /* 0x0000000107037824 */ /* 0x000fe200078e020d */
[----:B------:R-:W-:Y:S01]  /*0860*/  SHF.L.U64.HI R12, R4, 0x2, R5 ;  /* 0x00000002040c7819 */ /* 0x000fe20000010205 */
[----:B------:R-:W-:Y:S01]  /*0870*/  IMAD.WIDE.U32 R8, R8, UR8, RZ ;  /* 0x0000000808087c25 */ /* 0x000fe2000f8e00ff */
[----:B-1----:R-:W-:Y:S02]  /*0880*/  IADD3 R4, P0, PT, R11, UR6, RZ ;  /* 0x000000060b047c10 */ /* 0x002fe4000ff1e0ff */
[----:B------:R-:W-:Y:S01]  /*0890*/  SHF.L.U64.HI R6, R6, 0x2, R3 ;  /* 0x0000000206067819 */ /* 0x000fe20000010203 */
[----:B------:R-:W-:Y:S01]  /*08a0*/  IMAD.SHL.U32 R7, R8, 0x4, RZ ;  /* 0x0000000408077824 */ /* 0x000fe200078e00ff */
[----:B------:R-:W-:-:S02]  /*08b0*/  IADD3 R3, PT, PT, R9, R15, RZ ;  /* 0x0000000f09037210 */ /* 0x000fc40007ffe0ff */
[----:B------:R-:W-:Y:S02]  /*08c0*/  LOP3.LUT R9, R0, 0xfffffffc, RZ, 0xc0, !PT ;  /* 0xfffffffc00097812 */ /* 0x000fe400078ec0ff */
[----:B------:R-:W-:Y:S02]  /*08d0*/  LOP3.LUT R7, R7, 0xfffffffc, RZ, 0xc0, !PT ;  /* 0xfffffffc07077812 */ /* 0x000fe400078ec0ff */
[----:B------:R-:W-:Y:S02]  /*08e0*/  SHF.L.U64.HI R10, R8, 0x2, R3 ;  /* 0x00000002080a7819 */ /* 0x000fe40000010203 */
[----:B------:R-:W-:Y:S01]  /*08f0*/  IADD3.X R5, PT, PT, R12, UR7, RZ, P0, !PT ;  /* 0x000000070c057c10 */ /* 0x000fe200087fe4ff */
[----:B------:R-:W0:Y:S01]  /*0900*/  LDCU.64 UR6, c[0x0][0x3b0] ;  /* 0x00007600ff0677ac */ /* 0x000e220008000a00 */
[----:B------:R-:W-:Y:S02]  /*0910*/  IADD3 R2, P0, PT, R7, R4, RZ ;  /* 0x0000000407027210 */ /* 0x000fe40007f1e0ff */
[----:B------:R-:W-:-:S02]  /*0920*/  LOP3.LUT R10, R10, 0x3, RZ, 0xc0, !PT ;  /* 0x000000030a0a7812 */ /* 0x000fc400078ec0ff */
[----:B------:R-:W-:Y:S02]  /*0930*/  IADD3 R4, P1, PT, R9, R4, RZ ;  /* 0x0000000409047210 */ /* 0x000fe40007f3e0ff */
[----:B------:R-:W-:Y:S01]  /*0940*/  LOP3.LUT R0, R6, 0x3, RZ, 0xc0, !PT ;  /* 0x0000000306007812 */ /* 0x000fe200078ec0ff */
[----:B------:R-:W-:-:S03]  /*0950*/  IMAD.X R3, R10, 0x1, R5, P0 ;  /* 0x000000010a037824 */ /* 0x000fc600000e0605 */
[----:B------:R-:W-:-:S03]  /*0960*/  IADD3.X R5, PT, PT, R0, R5, RZ, P1, !PT ;  /* 0x0000000500057210 */ /* 0x000fc60000ffe4ff */
[----:B------:R-:W2:Y:S04]  /*0970*/  LDG.E R3, desc[UR4][R2.64] ;  /* 0x0000000402037981 */ /* 0x000ea8000c1e1900 */
[----:B------:R-:W3:Y:S01]  /*0980*/  LDG.E R5, desc[UR4][R4.64] ;  /* 0x0000000404057981 */ /* 0x000ee2000c1e1900 */
[----:B0-----:R-:W-:-:S04]  /*0990*/  IADD3 R8, P0, PT, R11, UR6, RZ ;  /* 0x000000060b087c10 */ /* 0x001fc8000ff1e0ff */
[----:B------:R-:W-:Y:S02]  /*09a0*/  IADD3.X R11, PT, PT, R12, UR7, RZ, P0, !PT ;  /* 0x000000070c0b7c10 */ /* 0x000fe400087fe4ff */
[-C--:B------:R-:W-:Y:S02]  /*09b0*/  IADD3 R6, P0, PT, R7, R8.reuse, RZ ;  /* 0x0000000807067210 */ /* 0x080fe40007f1e0ff */
[----:B------:R-:W-:-:S03]  /*09c0*/  IADD3 R8, P1, PT, R9, R8, RZ ;  /* 0x0000000809087210 */ /* 0x000fc60007f3e0ff */
[----:B------:R-:W-:Y:S01]  /*09d0*/  IMAD.X R7, R10, 0x1, R11, P0 ;  /* 0x000000010a077824 */ /* 0x000fe200000e060b */
[----:B------:R-:W-:-:S04]  /*09e0*/  IADD3.X R9, PT, PT, R0, R11, RZ, P1, !PT ;  /* 0x0000000b00097210 */ /* 0x000fc80000ffe4ff */
[----:B---3--:R-:W-:Y:S04]  /*09f0*/  STG.E desc[UR4][R6.64], R5 ;  /* 0x0000000506007986 */ /* 0x008fe8000c101904 */
[----:B--2---:R-:W-:Y:S01]  /*0a00*/  STG.E desc[UR4][R8.64], R3 ;  /* 0x0000000308007986 */ /* 0x004fe2000c101904 */
[----:B------:R-:W-:Y:S05]  /*0a10*/  EXIT ;  /* 0x000000000000794d */ /* 0x000fea0003800000 */
        .weak           $__internal_0_$__cuda_sm20_div_u64
        .type           $__internal_0_$__cuda_sm20_div_u64,@function
        .size           $__internal_0_$__cuda_sm20_div_u64,(.L_x_7 - $__internal_0_$__cuda_sm20_div_u64)
$__internal_0_$__cuda_sm20_div_u64:
[----:B------:R-:W-:Y:S01]  /*0a20*/  IMAD.MOV.U32 R18, RZ, RZ, R12 ;  /* 0x000000ffff127224 */ /* 0x000fe200078e000c */
[----:B------:R-:W-:-:S04]  /*0a30*/  MOV R19, R11 ;  /* 0x0000000b00137202 */ /* 0x000fc80000000f00 */
[----:B------:R-:W0:Y:S08]  /*0a40*/  I2F.U64.RP R15, R18 ;  /* 0x00000012000f7312 */ /* 0x000e300000309000 */
[----:B0-----:R-:W0:Y:S02]  /*0a50*/  MUFU.RCP R15, R15 ;  /* 0x0000000f000f7308 */ /* 0x001e240000001000 */
[----:B0-----:R-:W-:-:S06]  /*0a60*/  VIADD R8, R15, 0x1ffffffe ;  /* 0x1ffffffe0f087836 */ /* 0x001fcc0000000000 */
[----:B------:R-:W0:Y:S02]  /*0a70*/  F2I.U64.TRUNC R8, R8 ;  /* 0x0000000800087311 */ /* 0x000e24000020d800 */
[----:B0-----:R-:W-:-:S04]  /*0a80*/  IMAD.WIDE.U32 R16, R8, R12, RZ ;  /* 0x0000000c08107225 */ /* 0x001fc800078e00ff */
[----:B------:R-:W-:Y:S01]  /*0a90*/  IMAD R17, R8, R11, R17 ;  /* 0x0000000b08117224 */ /* 0x000fe200078e0211 */
[----:B------:R-:W-:-:S03]  /*0aa0*/  IADD3 R21, P0, PT, RZ, -R16, RZ ;  /* 0x80000010ff157210 */ /* 0x000fc60007f1e0ff */
[----:B------:R-:W-:Y:S02]  /*0ab0*/  IMAD R17, R9, R12, R17 ;  /* 0x0000000c09117224 */ /* 0x000fe400078e0211 */
[----:B------:R-:W-:-:S03]  /*0ac0*/  IMAD.HI.U32 R16, R8, R21, RZ ;  /* 0x0000001508107227 */ /* 0x000fc600078e00ff */
[----:B------:R-:W-:Y:S01]  /*0ad0*/  IADD3.X R23, PT, PT, RZ, ~R17, RZ, P0, !PT ;  /* 0x80000011ff177210 */ /* 0x000fe200007fe4ff */
[----:B------:R-:W-:-:S04]  /*0ae0*/  IMAD.MOV.U32 R17, RZ, RZ, R8 ;  /* 0x000000ffff117224 */ /* 0x000fc800078e0008 */
[----:B------:R-:W-:-:S04]  /*0af0*/  IMAD.WIDE.U32 R16, P0, R8, R23, R16 ;  /* 0x0000001708107225 */ /* 0x000fc80007800010 */
[C---:B------:R-:W-:Y:S02]  /*0b00*/  IMAD R19, R9.reuse, R23, RZ ;  /* 0x0000001709137224 */ /* 0x040fe400078e02ff */
[----:B------:R-:W-:-:S04]  /*0b10*/  IMAD.HI.U32 R16, P1, R9, R21, R16 ;  /* 0x0000001509107227 */ /* 0x000fc80007820010 */
[----:B------:R-:W-:Y:S01]  /*0b20*/  IMAD.HI.U32 R15, R9, R23, RZ ;  /* 0x00000017090f7227 */ /* 0x000fe200078e00ff */
[----:B------:R-:W-:-:S04]  /*0b30*/  IADD3 R17, P2, PT, R19, R16, RZ ;  /* 0x0000001013117210 */ /* 0x000fc80007f5e0ff */
[----:B------:R-:W-:Y:S01]  /*0b40*/  IADD3.X R15, PT, PT, R15, R9, RZ, P0, !PT ;  /* 0x000000090f0f7210 */ /* 0x000fe200007fe4ff */
[----:B------:R-:W-:-:S03]  /*0b50*/  IMAD.WIDE.U32 R8, R17, R12, RZ ;  /* 0x0000000c11087225 */ /* 0x000fc600078e00ff */
[----:B------:R-:W-:Y:S01]  /*0b60*/  IADD3.X R15, PT, PT, RZ, RZ, R15, P2, P1 ;  /* 0x000000ffff0f7210 */ /* 0x000fe200017e240f */
[----:B------:R-:W-:Y:S01]  /*0b70*/  IMAD R9, R17, R11, R9 ;  /* 0x0000000b11097224 */ /* 0x000fe200078e0209 */
[----:B------:R-:W-:-:S03]  /*0b80*/  IADD3 R19, P0, PT, RZ, -R8, RZ ;  /* 0x80000008ff137210 */ /* 0x000fc60007f1e0ff */
[----:B------:R-:W-:Y:S02]  /*0b90*/  IMAD R9, R15, R12, R9 ;  /* 0x0000000c0f097224 */ /* 0x000fe400078e0209 */
[----:B------:R-:W-:-:S04]  /*0ba0*/  IMAD.HI.U32 R16, R17, R19, RZ ;  /* 0x0000001311107227 */ /* 0x000fc800078e00ff */
[----:B------:R-:W-:Y:S02]  /*0bb0*/  IMAD.X R8, RZ, RZ, ~R9, P0 ;  /* 0x000000ffff087224 */ /* 0x000fe400000e0e09 */
[----:B------:R-:W-:Y:S02]  /*0bc0*/  IMAD.MOV.U32 R9, RZ, RZ, RZ ;  /* 0x000000ffff097224 */ /* 0x000fe400078e00ff */
[----:B------:R-:W-:-:S04]  /*0bd0*/  IMAD.WIDE.U32 R16, P0, R17, R8, R16 ;  /* 0x0000000811107225 */ /* 0x000fc80007800010 */
[C---:B------:R-:W-:Y:S02]  /*0be0*/  IMAD R18, R15.reuse, R8, RZ ;  /* 0x000000080f127224 */ /* 0x040fe400078e02ff */
[----:B------:R-:W-:-:S04]  /*0bf0*/  IMAD.HI.U32 R17, P1, R15, R19, R16 ;  /* 0x000000130f117227 */ /* 0x000fc80007820010 */
[----:B------:R-:W-:Y:S01]  /*0c00*/  IMAD.HI.U32 R8, R15, R8, RZ ;  /* 0x000000080f087227 */ /* 0x000fe200078e00ff */
[----:B------:R-:W-:-:S04]  /*0c10*/  IADD3 R17, P2, PT, R18, R17, RZ ;  /* 0x0000001112117210 */ /* 0x000fc80007f5e0ff */
[----:B------:R-:W-:Y:S01]  /*0c20*/  IADD3.X R15, PT, PT, R8, R15, RZ, P0, !PT ;  /* 0x0000000f080f7210 */ /* 0x000fe200007fe4ff */
[----:B------:R-:W-:-:S03]  /*0c30*/  IMAD.HI.U32 R8, R17, R14, RZ ;  /* 0x0000000e11087227 */ /* 0x000fc600078e00ff */
[----:B------:R-:W-:Y:S01]  /*0c40*/  IADD3.X R15, PT, PT, RZ, RZ, R15, P2, P1 ;  /* 0x000000ffff0f7210 */ /* 0x000fe200017e240f */
[----:B------:R-:W-:-:S04]  /*0c50*/  IMAD.WIDE.U32 R8, R17, R13, R8 ;  /* 0x0000000d11087225 */ /* 0x000fc800078e0008 */
[C---:B------:R-:W-:Y:S02]  /*0c60*/  IMAD R17, R15.reuse, R13, RZ ;  /* 0x0000000d0f117224 */ /* 0x040fe400078e02ff */
[----:B------:R-:W-:-:S04]  /*0c70*/  IMAD.HI.U32 R8, P0, R15, R14, R8 ;  /* 0x0000000e0f087227 */ /* 0x000fc80007800008 */
[----:B------:R-:W-:Y:S01]  /*0c80*/  IMAD.HI.U32 R15, R15, R13, RZ ;  /* 0x0000000d0f0f7227 */ /* 0x000fe200078e00ff */
[----:B------:R-:W-:-:S04]  /*0c90*/  IADD3 R17, P1, PT, R17, R8, RZ ;  /* 0x0000000811117210 */ /* 0x000fc80007f3e0ff */
[----:B------:R-:W-:Y:S01]  /*0ca0*/  IADD3.X R15, PT, PT, R15, RZ, RZ, P0, !PT ;  /* 0x000000ff0f0f7210 */ /* 0x000fe200007fe4ff */
[----:B------:R-:W-:-:S04]  /*0cb0*/  IMAD.WIDE.U32 R8, R17, R12, RZ ;  /* 0x0000000c11087225 */ /* 0x000fc800078e00ff */
[----:B------:R-:W-:Y:S01]  /*0cc0*/  IMAD.X R15, RZ, RZ, R15, P1 ;  /* 0x000000ffff0f7224 */ /* 0x000fe200008e060f */
[----:B------:R-:W-:Y:S01]  /*0cd0*/  IADD3 R19, P1, PT, -R8, R14, RZ ;  /* 0x0000000e08137210 */ /* 0x000fe20007f3e1ff */
[----:B------:R-:W-:-:S03]  /*0ce0*/  IMAD R9, R17, R11, R9 ;  /* 0x0000000b11097224 */ /* 0x000fc600078e0209 */
[-C--:B------:R-:W-:Y:S01]  /*0cf0*/  ISETP.GE.U32.AND P0, PT, R19, R12.reuse, PT ;  /* 0x0000000c1300720c */ /* 0x080fe20003f06070 */
[----:B------:R-:W-:Y:S01]  /*0d00*/  IMAD R8, R15, R12, R9 ;  /* 0x0000000c0f087224 */ /* 0x000fe200078e0209 */
[----:B------:R-:W-:-:S04]  /*0d10*/  IADD3 R9, P2, PT, -R12, R19, RZ ;  /* 0x000000130c097210 */ /* 0x000fc80007f5e1ff */
[----:B------:R-:W-:Y:S02]  /*0d20*/  IADD3.X R18, PT, PT, ~R8, R13, RZ, P1, !PT ;  /* 0x0000000d08127210 */ /* 0x000fe40000ffe5ff */
[----:B------:R-:W-:Y:S02]  /*0d30*/  IADD3 R8, P1, PT, R17, 0x1, RZ ;  /* 0x0000000111087810 */ /* 0x000fe40007f3e0ff */
[C---:B------:R-:W-:Y:S01]  /*0d40*/  ISETP.GE.U32.AND.EX P0, PT, R18.reuse, R11, PT, P0 ;  /* 0x0000000b1200720c */ /* 0x040fe20003f06100 */
[----:B------:R-:W-:Y:S01]  /*0d50*/  IMAD.X R16, R18, 0x1, ~R11, P2 ;  /* 0x0000000112107824 */ /* 0x000fe200010e0e0b */
[----:B------:R-:W-:Y:S02]  /*0d60*/  IADD3.X R14, PT, PT, RZ, R15, RZ, P1, !PT ;  /* 0x0000000fff0e7210 */ /* 0x000fe40000ffe4ff */
[----:B------:R-:W-:Y:S02]  /*0d70*/  SEL R17, R8, R17, P0 ;  /* 0x0000001108117207 */ /* 0x000fe40000000000 */
[----:B------:R-:W-:-:S02]  /*0d80*/  SEL R9, R9, R19, P0 ;  /* 0x0000001309097207 */ /* 0x000fc40000000000 */
[----:B------:R-:W-:Y:S02]  /*0d90*/  SEL R16, R16, R18, P0 ;  /* 0x0000001210107207 */ /* 0x000fe40000000000 */
[----:B------:R-:W-:Y:S02]  /*0da0*/  SEL R14, R14, R15, P0 ;  /* 0x0000000f0e0e7207 */ /* 0x000fe40000000000 */
[----:B------:R-:W-:Y:S02]  /*0db0*/  IADD3 R8, P2, PT, R17, 0x1, RZ ;  /* 0x0000000111087810 */ /* 0x000fe40007f5e0ff */
[----:B------:R-:W-:Y:S02]  /*0dc0*/  ISETP.GE.U32.AND P0, PT, R9, R12, PT ;  /* 0x0000000c0900720c */ /* 0x000fe40003f06070 */
[----:B------:R-:W-:Y:S01]  /*0dd0*/  ISETP.NE.U32.AND P1, PT, R12, RZ, PT ;  /* 0x000000ff0c00720c */ /* 0x000fe20003f25070 */
[----:B------:R-:W-:Y:S01]  /*0de0*/  IMAD.X R9, RZ, RZ, R14, P2 ;  /* 0x000000ffff097224 */ /* 0x000fe200010e060e */
[----:B------:R-:W-:-:S02]  /*0df0*/  ISETP.GE.U32.AND.EX P0, PT, R16, R11, PT, P0 ;  /* 0x0000000b1000720c */ /* 0x000fc40003f06100 */
[----:B------:R-:W-:Y:S01]  /*0e00*/  ISETP.NE.AND.EX P1, PT, R11, RZ, PT, P1 ;  /* 0x000000ff0b00720c */ /* 0x000fe20003f25310 */
[----:B------:R-:W-:Y:S01]  /*0e10*/  HFMA2 R11, -RZ, RZ, 0, 0 ;  /* 0x00000000ff0b7431 */ /* 0x000fe200000001ff */
[----:B------:R-:W-:Y:S02]  /*0e20*/  SEL R8, R8, R17, P0 ;  /* 0x0000001108087207 */ /* 0x000fe40000000000 */
[----:B------:R-:W-:Y:S02]  /*0e30*/  SEL R9, R9, R14, P0 ;  /* 0x0000000e09097207 */ /* 0x000fe40000000000 */
[----:B------:R-:W-:Y:S02]  /*0e40*/  SEL R8, R8, 0xffffffff, P1 ;  /* 0xffffffff08087807 */ /* 0x000fe40000800000 */
[----:B------:R-:W-:Y:S01]  /*0e50*/  SEL R9, R9, 0xffffffff, P1 ;  /* 0xffffffff09097807 */ /* 0x000fe20000800000 */
[----:B------:R-:W-:Y:S06]  /*0e60*/  RET.REL.NODEC R10 `(irregular_transpose) ;  /* 0xfffffff00a647950 */ /* 0x000fec0003c3ffff */
.L_x_6:
[----:B------:R-:W-:-:S00]  /*0e70*/  BRA `(.L_x_6) ;  /* 0xfffffffc00fc7947 */ /* 0x000fc0000383ffff */
[----:B------:R-:W-:-:S00]  /*0e80*/  NOP ;  /* 0x0000000000007918 */ /* 0x000fc00000000000 */
[----:B------:R-:W-:-:S00]  /*0e90*/  NOP ;  /* 0x0000000000007918 */ /* 0x000fc00000000000 */
[----:B------:R-:W-:-:S00]  /*0ea0*/  NOP ;  /* 0x0000000000007918 */ /* 0x000fc00000000000 */
[----:B------:R-:W-:-:S00]  /*0eb0*/  NOP ;  /* 0x0000000000007918 */ /* 0x000fc00000000000 */
[----:B------:R-:W-:-:S00]  /*0ec0*/  NOP ;  /* 0x0000000000007918 */ /* 0x000fc00000000000 */
[----:B------:R-:W-:-:S00]  /*0ed0*/  NOP ;  /* 0x0000000000007918 */ /* 0x000fc00000000000 */
[----:B------:R-:W-:-:S00]  /*0ee0*/  NOP ;  /* 0x0000000000007918 */ /* 0x000fc00000000000 */
[----:B------:R-:W-:-:S00]  /*0ef0*/  NOP ;  /* 0x0000000000007918 */ /* 0x000fc00000000000 */
.L_x_7:


//--------------------- .nv.shared.reserved.0     --------------------------
	.section	.nv.shared.reserved.0,"aw",@nobits
	.weak		__nv_reservedSMEM_offset_0_alias
	.size		__nv_reservedSMEM_offset_0_alias, 0, 64
	.other		__nv_reservedSMEM_offset_0_alias,@"STO_CUDA_RESERVED_SHARED STV_DEFAULT"
__nv_reservedSMEM_offset_0_alias:
	.zero		0
	.zero		64


//--------------------- .nv.constant0.irregular_transpose --------------------------
	.section	.nv.constant0.irregular_transpose,"a",@progbits
	.sectionflags	@""
	.align	4
.nv.constant0.irregular_transpose:
	.zero		952


//--------------------- SYMBOLS --------------------------

	.type		.nv.reservedSmem.offset0,@object
	.size		.nv.reservedSmem.offset0,0x4
